//
// Generated by NVIDIA NVVM Compiler
//
// Compiler Build ID: CL-36424714
// Cuda compilation tools, release 13.0, V13.0.88
// Based on NVVM 20.0.0
//

.version 9.0
.target sm_100
.address_size 64

	// .globl	map_offsets_in_place_f32
.extern .shared .align 16 .b8 shared[];

.visible .entry map_offsets_in_place_f32(
	.param .u64 .ptr .align 1 map_offsets_in_place_f32_param_0,
	.param .u64 .ptr .align 1 map_offsets_in_place_f32_param_1,
	.param .u64 .ptr .align 1 map_offsets_in_place_f32_param_2
)
{
	.reg .b32 	%r<8>;
	.reg .b32 	%f<3>;
	.reg .b64 	%rd<14>;

	ld.param.u64 	%rd1, [map_offsets_in_place_f32_param_0];
	ld.param.u64 	%rd2, [map_offsets_in_place_f32_param_1];
	ld.param.u64 	%rd3, [map_offsets_in_place_f32_param_2];
	cvta.to.global.u64 	%rd4, %rd2;
	cvta.to.global.u64 	%rd5, %rd1;
	cvta.to.global.u64 	%rd6, %rd3;
	mov.u32 	%r1, %tid.x;
	mov.u32 	%r2, %ctaid.x;
	mov.u32 	%r3, %ntid.x;
	mad.lo.s32 	%r4, %r2, %r3, %r1;
	mul.wide.u32 	%rd7, %r4, 8;
	add.s64 	%rd8, %rd6, %rd7;
	ld.global.u64 	%rd9, [%rd8];
	shl.b64 	%rd10, %rd9, 2;
	add.s64 	%rd11, %rd5, %rd10;
	ld.global.f32 	%f1, [%rd11];
	shl.b32 	%r5, %r1, 2;
	mov.u32 	%r6, shared;
	add.s32 	%r7, %r6, %r5;
	st.shared.f32 	[%r7], %f1;
	bar.sync 	0;
	ld.shared.f32 	%f2, [%r7];
	mul.wide.u32 	%rd12, %r4, 4;
	add.s64 	%rd13, %rd4, %rd12;
	st.global.f32 	[%rd13], %f2;
	ret;

}


// ===== COMPILED SASS (sm_100) =====

	.target	sm_100

	.elftype	@"ET_EXEC"


//--------------------- .note.nv.tkinfo           --------------------------
	.section	.note.nv.tkinfo,"",@"SHT_NOTE"
	.sectionflags	@"SHF_NOTE_NV_TKINFO"
	.tkinfo
        /*0018*/ 	.word	0x00000002
        /*0030*/ 	.string	""
        /*0030*/ 	.string	"ptxas"
        /*0030*/ 	.string	"Cuda compilation tools, release 13.0, V13.0.88"
        /*0030*/ 	.string	"Build cuda_13.0.r13.0/compiler.36424714_0"
        /*0030*/ 	.string	"-arch sm_100 -m 64 "



//--------------------- .note.nv.cuinfo           --------------------------
	.section	.note.nv.cuinfo,"",@"SHT_NOTE"
	.sectionflags	@"SHF_NOTE_NV_CUINFO"
        /*0018*/ 	.short	0x0002
        /*001a*/ 	.short	0x0064
        /*001c*/ 	.short	0x0082
	.zero		2


//--------------------- .nv.info                  --------------------------
	.section	.nv.info,"",@"SHT_CUDA_INFO"
	.align	4


	//----- nvinfo : EIATTR_REGCOUNT
	.align		4
        /*0000*/ 	.byte	0x04, 0x2f
        /*0002*/ 	.short	(.L_1 - .L_0)
	.align		4
.L_0:
        /*0004*/ 	.word	index@(map_offsets_in_place_f32)
        /*0008*/ 	.word	0x0000000e


	//----- nvinfo : EIATTR_FRAME_SIZE
	.align		4
.L_1:
        /*000c*/ 	.byte	0x04, 0x11
        /*000e*/ 	.short	(.L_3 - .L_2)
	.align		4
.L_2:
        /*0010*/ 	.word	index@(map_offsets_in_place_f32)
        /*0014*/ 	.word	0x00000000


	//----- nvinfo : EIATTR_MIN_STACK_SIZE
	.align		4
.L_3:
        /*0018*/ 	.byte	0x04, 0x12
        /*001a*/ 	.short	(.L_5 - .L_4)
	.align		4
.L_4:
        /*001c*/ 	.word	index@(map_offsets_in_place_f32)
        /*0020*/ 	.word	0x00000000
.L_5:


//--------------------- .nv.compat                --------------------------
	.section	.nv.compat,"",@"SHT_CUDA_COMPAT_INFO"
	.align	4
        /*0000*/ 	.byte	0x02, 0x09, 0x00, 0x00, 0x02, 0x02, 0x01, 0x00, 0x02, 0x05, 0x05, 0x00, 0x03, 0x07, 0x01, 0x01
        /*0010*/ 	.byte	0x02, 0x03, 0x00, 0x00, 0x02, 0x06, 0x01, 0x00, 0x04, 0x0b, 0x08, 0x00, 0x09, 0x00, 0x00, 0x00
        /*0020*/ 	.byte	0x00, 0x00, 0x00, 0x00


//--------------------- .nv.info.map_offsets_in_place_f32 --------------------------
	.section	.nv.info.map_offsets_in_place_f32,"",@"SHT_CUDA_INFO"
	.sectionflags	@""
	.align	4


	//----- nvinfo : EIATTR_CUDA_API_VERSION
	.align		4
        /*0000*/ 	.byte	0x04, 0x37
        /*0002*/ 	.short	(.L_7 - .L_6)
.L_6:
        /*0004*/ 	.word	0x00000082


	//----- nvinfo : EIATTR_KPARAM_INFO
	.align		4
.L_7:
        /*0008*/ 	.byte	0x04, 0x17
        /*000a*/ 	.short	(.L_9 - .L_8)
.L_8:
        /*000c*/ 	.word	0x00000000
        /*0010*/ 	.short	0x0002
        /*0012*/ 	.short	0x0010
        /*0014*/ 	.byte	0x00, 0xf5, 0x21, 0x00


	//----- nvinfo : EIATTR_KPARAM_INFO
	.align		4
.L_9:
        /*0018*/ 	.byte	0x04, 0x17
        /*001a*/ 	.short	(.L_11 - .L_10)
.L_10:
        /*001c*/ 	.word	0x00000000
        /*0020*/ 	.short	0x0001
        /*0022*/ 	.short	0x0008
        /*0024*/ 	.byte	0x00, 0xf5, 0x21, 0x00


	//----- nvinfo : EIATTR_KPARAM_INFO
	.align		4
.L_11:
        /*0028*/ 	.byte	0x04, 0x17
        /*002a*/ 	.short	(.L_13 - .L_12)
.L_12:
        /*002c*/ 	.word	0x00000000
        /*0030*/ 	.short	0x0000
        /*0032*/ 	.short	0x0000
        /*0034*/ 	.byte	0x00, 0xf5, 0x21, 0x00


	//----- nvinfo : EIATTR_SPARSE_MMA_MASK
	.align		4
.L_13:
        /*0038*/ 	.byte	0x03, 0x50
        /*003a*/ 	.short	0x0000


	//----- nvinfo : EIATTR_MAXREG_COUNT
	.align		4
        /*003c*/ 	.byte	0x03, 0x1b
        /*003e*/ 	.short	0x00ff


	//----- nvinfo : EIATTR_NUM_BARRIERS
	.align		4
        /*0040*/ 	.byte	0x02, 0x4c
        /*0042*/ 	.byte	0x01
	.zero		1


	//----- nvinfo : EIATTR_MERCURY_ISA_VERSION
	.align		4
        /*0044*/ 	.byte	0x03, 0x5f
        /*0046*/ 	.short	0x0101


	//----- nvinfo : EIATTR_VRC_CTA_INIT_COUNT
	.align		4
        /*0048*/ 	.byte	0x02, 0x4a
	.zero		1
	.zero		1


	//----- nvinfo : EIATTR_EXIT_INSTR_OFFSETS
	.align		4
        /*004c*/ 	.byte	0x04, 0x1c
        /*004e*/ 	.short	(.L_15 - .L_14)


	//   ....[0]....
.L_14:
        /*0050*/ 	.word	0x00000170


	//----- nvinfo : EIATTR_CBANK_PARAM_SIZE
	.align		4
.L_15:
        /*0054*/ 	.byte	0x03, 0x19
        /*0056*/ 	.short	0x0018


	//----- nvinfo : EIATTR_PARAM_CBANK
	.align		4
        /*0058*/ 	.byte	0x04, 0x0a
        /*005a*/ 	.short	(.L_17 - .L_16)
	.align		4
.L_16:
        /*005c*/ 	.word	index@(.nv.constant0.map_offsets_in_place_f32)
        /*0060*/ 	.short	0x0380
        /*0062*/ 	.short	0x0018


	//----- nvinfo : EIATTR_SW_WAR
	.align		4
.L_17:
        /*0064*/ 	.byte	0x04, 0x36
        /*0066*/ 	.short	(.L_19 - .L_18)
.L_18:
        /*0068*/ 	.word	0x00000008
.L_19:


//--------------------- .nv.callgraph             --------------------------
	.section	.nv.callgraph,"",@"SHT_CUDA_CALLGRAPH"
	.align	4
	.sectionentsize	8
	.align		4
        /*0000*/ 	.word	0x00000000
	.align		4
        /*0004*/ 	.word	0xffffffff
	.align		4
        /*0008*/ 	.word	0x00000000
	.align		4
        /*000c*/ 	.word	0xfffffffe
	.align		4
        /*0010*/ 	.word	0x00000000
	.align		4
        /*0014*/ 	.word	0xfffffffd
	.align		4
        /*0018*/ 	.word	0x00000000
	.align		4
        /*001c*/ 	.word	0xfffffffc


//--------------------- .text.map_offsets_in_place_f32 --------------------------
	.section	.text.map_offsets_in_place_f32,"ax",@progbits
	.align	128
        .global         map_offsets_in_place_f32
        .type           map_offsets_in_place_f32,@function
        .size           map_offsets_in_place_f32,(.L_x_1 - map_offsets_in_place_f32)
        .other          map_offsets_in_place_f32,@"STO_CUDA_ENTRY STV_DEFAULT"
map_offsets_in_place_f32:
.text.map_offsets_in_place_f32:
[----:B------:R-:W-:Y:S01]  /*0000*/  LDC R1, c[0x0][0x37c] ;  /* 0x0000df00ff017b82 */ /* 0x000fe20000000800 */
[----:B------:R-:W0:Y:S07]  /*0010*/  S2R R9, SR_TID.X ;  /* 0x0000000000097919 */ /* 0x000e2e0000002100 */
[----:B------:R-:W0:Y:S01]  /*0020*/  S2UR UR4, SR_CTAID.X ;  /* 0x00000000000479c3 */ /* 0x000e220000002500 */
[----:B------:R-:W1:Y:S07]  /*0030*/  LDCU.64 UR6, c[0x0][0x358] ;  /* 0x00006b00ff0677ac */ /* 0x000e6e0008000a00 */
[----:B------:R-:W0:Y:S08]  /*0040*/  LDC R0, c[0x0][0x360] ;  /* 0x0000d800ff007b82 */ /* 0x000e300000000800 */
[----:B------:R-:W2:Y:S01]  /*0050*/  LDC.64 R2, c[0x0][0x390] ;  /* 0x0000e400ff027b82 */ /* 0x000ea20000000a00 */
[----:B0-----:R-:W-:Y:S01]  /*0060*/  IMAD R7, R0, UR4, R9 ;  /* 0x0000000400077c24 */ /* 0x001fe2000f8e0209 */
[----:B------:R-:W0:Y:S03]  /*0070*/  LDCU.64 UR4, c[0x0][0x380] ;  /* 0x00007000ff0477ac */ /* 0x000e260008000a00 */
[----:B--2---:R-:W-:-:S06]  /*0080*/  IMAD.WIDE.U32 R2, R7, 0x8, R2 ;  /* 0x0000000807027825 */ /* 0x004fcc00078e0002 */
[----:B-1----:R-:W0:Y:S02]  /*0090*/  LDG.E.64 R2, desc[UR6][R2.64] ;  /* 0x0000000602027981 */ /* 0x002e24000c1e1b00 */
[----:B0-----:R-:W-:-:S04]  /*00a0*/  LEA R4, P0, R2, UR4, 0x2 ;  /* 0x0000000402047c11 */ /* 0x001fc8000f8010ff */
[----:B------:R-:W-:Y:S01]  /*00b0*/  LEA.HI.X R5, R2, UR5, R3, 0x2, P0 ;  /* 0x0000000502057c11 */ /* 0x000fe200080f1403 */
[----:B------:R-:W0:Y:S04]  /*00c0*/  S2UR UR5, SR_CgaCtaId ;  /* 0x00000000000579c3 */ /* 0x000e280000008800 */
[----:B------:R-:W2:Y:S01]  /*00d0*/  LDG.E R4, desc[UR6][R4.64] ;  /* 0x0000000604047981 */ /* 0x000ea2000c1e1900 */
[----:B------:R-:W-:-:S03]  /*00e0*/  UMOV UR4, 0x400 ;  /* 0x0000040000047882 */ /* 0x000fc60000000000 */
[----:B------:R-:W1:Y:S01]  /*00f0*/  LDC.64 R2, c[0x0][0x388] ;  /* 0x0000e200ff027b82 */ /* 0x000e620000000a00 */
[----:B0-----:R-:W-:-:S06]  /*0100*/  ULEA UR4, UR5, UR4, 0x18 ;  /* 0x0000000405047291 */ /* 0x001fcc000f8ec0ff */
[----:B------:R-:W-:Y:S01]  /*0110*/  LEA R9, R9, UR4, 0x2 ;  /* 0x0000000409097c11 */ /* 0x000fe2000f8e10ff */
[----:B-1----:R-:W-:-:S04]  /*0120*/  IMAD.WIDE.U32 R2, R7, 0x4, R2 ;  /* 0x0000000407027825 */ /* 0x002fc800078e0002 */
[----:B--2---:R-:W-:Y:S01]  /*0130*/  STS [R9], R4 ;  /* 0x0000000409007388 */ /* 0x004fe20000000800 */
[----:B------:R-:W-:Y:S06]  /*0140*/  BAR.SYNC.DEFER_BLOCKING 0x0 ;  /* 0x0000000000007b1d */ /* 0x000fec0000010000 */
[----:B------:R-:W0:Y:S04]  /*0150*/  LDS R11, [R9] ;  /* 0x00000000090b7984 */ /* 0x000e280000000800 */
[----:B0-----:R-:W-:Y:S01]  /*0160*/  STG.E desc[UR6][R2.64], R11 ;  /* 0x0000000b02007986 */ /* 0x001fe2000c101906 */
[----:B------:R-:W-:Y:S05]  /*0170*/  EXIT ;  /* 0x000000000000794d */ /* 0x000fea0003800000 */
.L_x_0:
[----:B------:R-:W-:-:S00]  /*0180*/  BRA `(.L_x_0) ;  /* 0xfffffffc00fc7947 */ /* 0x000fc0000383ffff */
[----:B------:R-:W-:-:S00]  /*0190*/  NOP ;  /* 0x0000000000007918 */ /* 0x000fc00000000000 */
        /* <DEDUP_REMOVED lines=14> */
.L_x_1:


//--------------------- .nv.shared.map_offsets_in_place_f32 --------------------------
	.section	.nv.shared.map_offsets_in_place_f32,"aw",@nobits
	.sectionflags	@""
	.align	16
	.zero		1024


//--------------------- .nv.shared.reserved.0     --------------------------
	.section	.nv.shared.reserved.0,"aw",@nobits
	.weak		__nv_reservedSMEM_offset_0_alias
	.size		__nv_reservedSMEM_offset_0_alias, 0, 64
	.other		__nv_reservedSMEM_offset_0_alias,@"STO_CUDA_RESERVED_SHARED STV_DEFAULT"
__nv_reservedSMEM_offset_0_alias:
	.zero		0
	.zero		64


//--------------------- .nv.constant0.map_offsets_in_place_f32 --------------------------
	.section	.nv.constant0.map_offsets_in_place_f32,"a",@progbits
	.sectionflags	@""
	.align	4
.nv.constant0.map_offsets_in_place_f32:
	.zero		920


//--------------------- SYMBOLS --------------------------

	.type		.nv.reservedSmem.offset0,@object
	.size		.nv.reservedSmem.offset0,0x4
	.type		.nv.reservedSmem.cap,@object
	.size		.nv.reservedSmem.cap,0x4
